	.headerflags	@"EF_CUDA_TEXMODE_UNIFIED EF_CUDA_64BIT_ADDRESS EF_CUDA_ACCELERATORS EF_CUDA_SM90 EF_CUDA_VIRTUAL_SM(EF_CUDA_SM90)"
	.elftype	@"ET_EXEC"


//--------------------- .nv.info                  --------------------------
	.section	.nv.info,"",@"SHT_CUDA_INFO"
	.align	4


	//----- nvinfo : EIATTR_REGCOUNT
	.align		4
        /*0000*/ 	.byte	0x04, 0x2f
        /*0002*/ 	.short	(.L_3 - .L_2)
	.align		4
.L_2:
        /*0004*/ 	.word	index@(triton_poi_fused__native_batch_norm_legit_no_training_cat_relu_31)
        /*0008*/ 	.word	0x00000016


	//----- nvinfo : EIATTR_MIN_STACK_SIZE
	.align		4
.L_3:
        /*000c*/ 	.byte	0x04, 0x12
        /*000e*/ 	.short	(.L_5 - .L_4)
	.align		4
.L_4:
        /*0010*/ 	.word	index@(triton_poi_fused__native_batch_norm_legit_no_training_cat_relu_31)
        /*0014*/ 	.word	0x00000000


	//----- nvinfo : EIATTR_FRAME_SIZE
	.align		4
.L_5:
        /*0018*/ 	.byte	0x04, 0x11
        /*001a*/ 	.short	(.L_7 - .L_6)
	.align		4
.L_6:
        /*001c*/ 	.word	index@(triton_poi_fused__native_batch_norm_legit_no_training_cat_relu_31)
        /*0020*/ 	.word	0x00000000


	//----- nvinfo : EIATTR_MIN_STACK_SIZE
	.align		4
.L_7:
        /*0024*/ 	.byte	0x04, 0x12
        /*0026*/ 	.short	(.L_9 - .L_8)
	.align		4
.L_8:
        /*0028*/ 	.word	index@(triton_poi_fused__native_batch_norm_legit_no_training_cat_relu_31)
        /*002c*/ 	.word	0x00000000
.L_9:


//--------------------- .nv.info.triton_poi_fused__native_batch_norm_legit_no_training_cat_relu_31 --------------------------
	.section	.nv.info.triton_poi_fused__native_batch_norm_legit_no_training_cat_relu_31,"",@"SHT_CUDA_INFO"
	.sectionflags	@""
	.align	4


	//----- nvinfo : EIATTR_CUDA_API_VERSION
	.align		4
        /*0000*/ 	.byte	0x04, 0x37
        /*0002*/ 	.short	(.L_11 - .L_10)
.L_10:
        /*0004*/ 	.word	0x0000007c


	//----- nvinfo : EIATTR_KPARAM_INFO
	.align		4
.L_11:
        /*0008*/ 	.byte	0x04, 0x17
        /*000a*/ 	.short	(.L_13 - .L_12)
.L_12:
        /*000c*/ 	.word	0x00000000
        /*0010*/ 	.short	0x0008
        /*0012*/ 	.short	0x0040
        /*0014*/ 	.byte	0x00, 0xf0, 0x11, 0x00


	//----- nvinfo : EIATTR_KPARAM_INFO
	.align		4
.L_13:
        /*0018*/ 	.byte	0x04, 0x17
        /*001a*/ 	.short	(.L_15 - .L_14)
.L_14:
        /*001c*/ 	.word	0x00000000
        /*0020*/ 	.short	0x0007
        /*0022*/ 	.short	0x0038
        /*0024*/ 	.byte	0x00, 0xf4, 0x21, 0x00


	//----- nvinfo : EIATTR_KPARAM_INFO
	.align		4
.L_15:
        /*0028*/ 	.byte	0x04, 0x17
        /*002a*/ 	.short	(.L_17 - .L_16)
.L_16:
        /*002c*/ 	.word	0x00000000
        /*0030*/ 	.short	0x0006
        /*0032*/ 	.short	0x0030
        /*0034*/ 	.byte	0x00, 0xf4, 0x21, 0x00


	//----- nvinfo : EIATTR_KPARAM_INFO
	.align		4
.L_17:
        /*0038*/ 	.byte	0x04, 0x17
        /*003a*/ 	.short	(.L_19 - .L_18)
.L_18:
        /*003c*/ 	.word	0x00000000
        /*0040*/ 	.short	0x0005
        /*0042*/ 	.short	0x0028
        /*0044*/ 	.byte	0x00, 0xf4, 0x21, 0x00


	//----- nvinfo : EIATTR_KPARAM_INFO
	.align		4
.L_19:
        /*0048*/ 	.byte	0x04, 0x17
        /*004a*/ 	.short	(.L_21 - .L_20)
.L_20:
        /*004c*/ 	.word	0x00000000
        /*0050*/ 	.short	0x0004
        /*0052*/ 	.short	0x0020
        /*0054*/ 	.byte	0x00, 0xf4, 0x21, 0x00


	//----- nvinfo : EIATTR_KPARAM_INFO
	.align		4
.L_21:
        /*0058*/ 	.byte	0x04, 0x17
        /*005a*/ 	.short	(.L_23 - .L_22)
.L_22:
        /*005c*/ 	.word	0x00000000
        /*0060*/ 	.short	0x0003
        /*0062*/ 	.short	0x0018
        /*0064*/ 	.byte	0x00, 0xf4, 0x21, 0x00


	//----- nvinfo : EIATTR_KPARAM_INFO
	.align		4
.L_23:
        /*0068*/ 	.byte	0x04, 0x17
        /*006a*/ 	.short	(.L_25 - .L_24)
.L_24:
        /*006c*/ 	.word	0x00000000
        /*0070*/ 	.short	0x0002
        /*0072*/ 	.short	0x0010
        /*0074*/ 	.byte	0x00, 0xf4, 0x21, 0x00


	//----- nvinfo : EIATTR_KPARAM_INFO
	.align		4
.L_25:
        /*0078*/ 	.byte	0x04, 0x17
        /*007a*/ 	.short	(.L_27 - .L_26)
.L_26:
        /*007c*/ 	.word	0x00000000
        /*0080*/ 	.short	0x0001
        /*0082*/ 	.short	0x0008
        /*0084*/ 	.byte	0x00, 0xf4, 0x21, 0x00


	//----- nvinfo : EIATTR_KPARAM_INFO
	.align		4
.L_27:
        /*0088*/ 	.byte	0x04, 0x17
        /*008a*/ 	.short	(.L_29 - .L_28)
.L_28:
        /*008c*/ 	.word	0x00000000
        /*0090*/ 	.short	0x0000
        /*0092*/ 	.short	0x0000
        /*0094*/ 	.byte	0x00, 0xf4, 0x21, 0x00


	//----- nvinfo : EIATTR_SPARSE_MMA_MASK
	.align		4
.L_29:
        /*0098*/ 	.byte	0x03, 0x50
        /*009a*/ 	.short	0x0000


	//----- nvinfo : EIATTR_MAXREG_COUNT
	.align		4
        /*009c*/ 	.byte	0x03, 0x1b
        /*009e*/ 	.short	0x00ff


	//----- nvinfo : EIATTR_EXIT_INSTR_OFFSETS
	.align		4
        /*00a0*/ 	.byte	0x04, 0x1c
        /*00a2*/ 	.short	(.L_31 - .L_30)


	//   ....[0]....
.L_30:
        /*00a4*/ 	.word	0x00000540


	//----- nvinfo : EIATTR_REQNTID
	.align		4
.L_31:
        /*00a8*/ 	.byte	0x04, 0x10
        /*00aa*/ 	.short	(.L_33 - .L_32)
.L_32:
        /*00ac*/ 	.word	0x00000100
        /*00b0*/ 	.word	0x00000001
        /*00b4*/ 	.word	0x00000001


	//----- nvinfo : EIATTR_CBANK_PARAM_SIZE
	.align		4
.L_33:
        /*00b8*/ 	.byte	0x03, 0x19
        /*00ba*/ 	.short	0x0044


	//----- nvinfo : EIATTR_PARAM_CBANK
	.align		4
        /*00bc*/ 	.byte	0x04, 0x0a
        /*00be*/ 	.short	(.L_35 - .L_34)
	.align		4
.L_34:
        /*00c0*/ 	.word	index@(.nv.constant0.triton_poi_fused__native_batch_norm_legit_no_training_cat_relu_31)
        /*00c4*/ 	.short	0x0210
        /*00c6*/ 	.short	0x0044


	//----- nvinfo : EIATTR_SW_WAR
	.align		4
.L_35:
        /*00c8*/ 	.byte	0x04, 0x36
        /*00ca*/ 	.short	(.L_37 - .L_36)
.L_36:
        /*00cc*/ 	.word	0x00000008
.L_37:


//--------------------- .nv.callgraph             --------------------------
	.section	.nv.callgraph,"",@"SHT_CUDA_CALLGRAPH"
	.align	4
	.sectionentsize	8
	.align		4
        /*0000*/ 	.word	0x00000000
	.align		4
        /*0004*/ 	.word	0xffffffff
	.align		4
        /*0008*/ 	.word	0x00000000
	.align		4
        /*000c*/ 	.word	0xfffffffe
	.align		4
        /*0010*/ 	.word	0x00000000
	.align		4
        /*0014*/ 	.word	0xfffffffd
	.align		4
        /*0018*/ 	.word	0x00000000
	.align		4
        /*001c*/ 	.word	0xfffffffc


//--------------------- .nv.constant4             --------------------------
	.section	.nv.constant4,"a",@progbits
	.align	8
	.align		8
.nv.constant4:
        /*0000*/ 	.dword	_$_str
	.align		8
        /*0008*/ 	.dword	_$_str_$_2


//--------------------- .text.triton_poi_fused__native_batch_norm_legit_no_training_cat_relu_31 --------------------------
	.section	.text.triton_poi_fused__native_batch_norm_legit_no_training_cat_relu_31,"ax",@progbits
	.align	128
        .global         triton_poi_fused__native_batch_norm_legit_no_training_cat_relu_31
        .type           triton_poi_fused__native_batch_norm_legit_no_training_cat_relu_31,@function
        .size           triton_poi_fused__native_batch_norm_legit_no_training_cat_relu_31,(.L_x_1 - triton_poi_fused__native_batch_norm_legit_no_training_cat_relu_31)
        .other          triton_poi_fused__native_batch_norm_legit_no_training_cat_relu_31,@"STO_CUDA_ENTRY STV_DEFAULT"
triton_poi_fused__native_batch_norm_legit_no_training_cat_relu_31:
.text.triton_poi_fused__native_batch_norm_legit_no_training_cat_relu_31:
[----:B------:R-:W-:Y:S01]  /*0000*/  LDC R1, c[0x0][0x28] ;  /* 0x00000a00ff017b82 */ /* 0x000fe20000000800 */
[----:B------:R-:W1:Y:S07]  /*0010*/  S2R R0, SR_TID.X ;  /* 0x0000000000007919 */ /* 0x000e6e0000002100 */
[----:B------:R-:W2:Y:S01]  /*0020*/  LDC.64 R8, c[0x0][0x228] ;  /* 0x00008a00ff087b82 */ /* 0x000ea20000000a00 */
[----:B------:R-:W-:Y:S01]  /*0030*/  IMAD.MOV.U32 R4, RZ, RZ, RZ ;  /* 0x000000ffff047224 */ /* 0x000fe200078e00ff */
[----:B------:R-:W-:Y:S01]  /*0040*/  ULDC.64 UR4, c[0x0][0x208] ;  /* 0x0000820000047ab9 */ /* 0x000fe20000000a00 */
[----:B------:R-:W3:Y:S01]  /*0050*/  S2R R3, SR_CTAID.X ;  /* 0x0000000000037919 */ /* 0x000ee20000002500 */
[----:B------:R-:W-:-:S04]  /*0060*/  ULDC.64 UR6, c[0x0][0x218] ;  /* 0x0000860000067ab9 */ /* 0x000fc80000000a00 */
[----:B------:R-:W4:Y:S01]  /*0070*/  LDC.64 R14, c[0x0][0x230] ;  /* 0x00008c00ff0e7b82 */ /* 0x000f220000000a00 */
[----:B-1----:R-:W-:-:S05]  /*0080*/  IMAD.SHL.U32 R0, R0, 0x2, RZ ;  /* 0x0000000200007824 */ /* 0x002fca00078e00ff */
[----:B------:R-:W-:-:S05]  /*0090*/  LOP3.LUT R0, R0, 0x1fe, RZ, 0xc0, !PT ;  /* 0x000001fe00007812 */ /* 0x000fca00078ec0ff */
[----:B---3--:R-:W-:-:S05]  /*00a0*/  IMAD R3, R3, 0x200, R0 ;  /* 0x0000020003037824 */ /* 0x008fca00078e0200 */
[----:B------:R-:W-:-:S04]  /*00b0*/  SHF.R.S32.HI R2, RZ, 0x1f, R3 ;  /* 0x0000001fff027819 */ /* 0x000fc80000011403 */
[----:B------:R-:W-:-:S04]  /*00c0*/  LEA.HI R6, R2, R3, RZ, 0xa ;  /* 0x0000000302067211 */ /* 0x000fc800078f50ff */
[----:B------:R-:W-:-:S05]  /*00d0*/  SHF.R.S32.HI R5, RZ, 0xa, R6 ;  /* 0x0000000aff057819 */ /* 0x000fca0000011406 */
[----:B------:R-:W-:-:S05]  /*00e0*/  IMAD.HI R0, R5, -0x77777777, R4 ;  /* 0x8888888905007827 */ /* 0x000fca00078e0204 */
[----:B------:R-:W-:-:S04]  /*00f0*/  SHF.R.U32.HI R7, RZ, 0x1f, R0 ;  /* 0x0000001fff077819 */ /* 0x000fc80000011600 */
[----:B------:R-:W-:-:S05]  /*0100*/  LEA.HI.SX32 R7, R0, R7, 0x1a ;  /* 0x0000000700077211 */ /* 0x000fca00078fd2ff */
[----:B------:R-:W-:Y:S02]  /*0110*/  IMAD R0, R7, -0x78, R5 ;  /* 0xffffff8807007824 */ /* 0x000fe400078e0205 */
[----:B------:R-:W-:Y:S01]  /*0120*/  IMAD.MOV.U32 R2, RZ, RZ, RZ ;  /* 0x000000ffff027224 */ /* 0x000fe200078e00ff */
[----:B------:R-:W1:Y:S01]  /*0130*/  LDC.64 R4, c[0x0][0x210] ;  /* 0x00008400ff047b82 */ /* 0x000e620000000a00 */
[----:B--2---:R-:W-:-:S06]  /*0140*/  IMAD.WIDE R8, R0, 0x4, R8 ;  /* 0x0000000400087825 */ /* 0x004fcc00078e0208 */
[----:B------:R2:W3:Y:S01]  /*0150*/  LDG.E.EL R8, desc[UR4][R8.64] ;  /* 0x0000000408087981 */ /* 0x0004e2000c2e1900 */
[----:B------:R-:W-:-:S04]  /*0160*/  IMAD.HI R2, R3, -0x77777777, R2 ;  /* 0x8888888903027827 */ /* 0x000fc800078e0202 */
[----:B------:R-:W-:Y:S01]  /*0170*/  IMAD.SHL.U32 R11, R0, 0x400, RZ ;  /* 0x00000400000b7824 */ /* 0x000fe200078e00ff */
[----:B------:R-:W-:-:S04]  /*0180*/  SHF.R.U32.HI R7, RZ, 0x1f, R2 ;  /* 0x0000001fff077819 */ /* 0x000fc80000011602 */
[----:B------:R-:W-:Y:S02]  /*0190*/  LEA.HI.SX32 R7, R2, R7, 0x10 ;  /* 0x0000000702077211 */ /* 0x000fe400078f82ff */
[----:B------:R-:W-:-:S03]  /*01a0*/  LOP3.LUT R2, R6, 0xfffffc00, RZ, 0xc0, !PT ;  /* 0xfffffc0006027812 */ /* 0x000fc600078ec0ff */
[----:B------:R-:W-:Y:S02]  /*01b0*/  IMAD R10, R7, 0x3000, RZ ;  /* 0x00003000070a7824 */ /* 0x000fe400078e02ff */
[----:B------:R-:W-:Y:S02]  /*01c0*/  IMAD.IADD R2, R3, 0x1, -R2 ;  /* 0x0000000103027824 */ /* 0x000fe400078e0a02 */
[C---:B------:R-:W-:Y:S01]  /*01d0*/  IMAD R6, R7.reuse, -0x1e000, R3 ;  /* 0xfffe200007067824 */ /* 0x040fe200078e0203 */
[----:B--2---:R-:W-:Y:S02]  /*01e0*/  SHF.R.S32.HI R9, RZ, 0x1f, R10 ;  /* 0x0000001fff097819 */ /* 0x004fe4000001140a */
[----:B------:R-:W-:Y:S01]  /*01f0*/  SHF.R.S32.HI R12, RZ, 0x1f, R2 ;  /* 0x0000001fff0c7819 */ /* 0x000fe20000011402 */
[----:B------:R-:W-:Y:S01]  /*0200*/  IMAD R17, R7, 0x1b000, R6 ;  /* 0x0001b00007117824 */ /* 0x000fe200078e0206 */
[----:B------:R-:W-:Y:S02]  /*0210*/  IADD3 R19, P0, P1, R11, R2, R10 ;  /* 0x000000020b137210 */ /* 0x000fe4000791e00a */
[----:B------:R-:W-:Y:S01]  /*0220*/  SHF.R.S32.HI R2, RZ, 0x1f, R11 ;  /* 0x0000001fff027819 */ /* 0x000fe2000001140b */
[----:B-1----:R-:W-:Y:S01]  /*0230*/  IMAD.WIDE R16, R17, 0x4, R4 ;  /* 0x0000000411107825 */ /* 0x002fe200078e0204 */
[----:B------:R-:W1:Y:S01]  /*0240*/  LDC.64 R10, c[0x0][0x220] ;  /* 0x00008800ff0a7b82 */ /* 0x000e620000000a00 */
[----:B------:R-:W-:-:S02]  /*0250*/  LEA R18, P2, R19, UR6, 0x2 ;  /* 0x0000000613127c11 */ /* 0x000fc4000f8410ff */
[----:B------:R-:W-:Y:S02]  /*0260*/  CS2R R4, SRZ ;  /* 0x0000000000047805 */ /* 0x000fe4000001ff00 */
[----:B------:R-:W-:Y:S02]  /*0270*/  IADD3.X R2, R2, R12, R9, P0, P1 ;  /* 0x0000000c02027210 */ /* 0x000fe400007e2409 */
[C---:B------:R-:W-:Y:S02]  /*0280*/  ISETP.GE.AND P1, PT, R0.reuse, 0x6c, PT ;  /* 0x0000006c0000780c */ /* 0x040fe40003f26270 */
[----:B------:R-:W-:Y:S01]  /*0290*/  ISETP.GT.AND P0, PT, R0, 0x6b, PT ;  /* 0x0000006b0000780c */ /* 0x000fe20003f04270 */
[----:B------:R-:W2:Y:S01]  /*02a0*/  LDC.64 R12, c[0x0][0x238] ;  /* 0x00008e00ff0c7b82 */ /* 0x000ea20000000a00 */
[----:B------:R-:W-:Y:S02]  /*02b0*/  CS2R R6, SRZ ;  /* 0x0000000000067805 */ /* 0x000fe4000001ff00 */
[----:B------:R-:W-:-:S07]  /*02c0*/  LEA.HI.X R19, R19, UR7, R2, 0x2, P2 ;  /* 0x0000000713137c11 */ /* 0x000fce00090f1402 */
[----:B------:R-:W5:Y:S04]  /*02d0*/  @!P1 LDG.E.64 R4, desc[UR4][R16.64] ;  /* 0x0000000410049981 */ /* 0x000f68000c1e1b00 */
[----:B------:R-:W5:Y:S01]  /*02e0*/  @P0 LDG.E.64 R6, desc[UR4][R18.64+-0x6c000] ;  /* 0xf940000412060981 */ /* 0x000f62000c1e1b00 */
[----:B-1----:R-:W-:-:S05]  /*02f0*/  IMAD.WIDE R10, R0, 0x4, R10 ;  /* 0x00000004000a7825 */ /* 0x002fca00078e020a */
[----:B------:R1:W5:Y:S01]  /*0300*/  LDG.E.EL R2, desc[UR4][R10.64] ;  /* 0x000000040a027981 */ /* 0x000362000c2e1900 */
[----:B----4-:R-:W-:-:S04]  /*0310*/  IMAD.WIDE R14, R0, 0x4, R14 ;  /* 0x00000004000e7825 */ /* 0x010fc800078e020e */
[----:B--2---:R-:W-:Y:S02]  /*0320*/  IMAD.WIDE R12, R0, 0x4, R12 ;  /* 0x00000004000c7825 */ /* 0x004fe400078e020c */
[----:B------:R2:W4:Y:S01]  /*0330*/  LDG.E.EL R14, desc[UR4][R14.64] ;  /* 0x000000040e0e7981 */ /* 0x000522000c2e1900 */
[----:B-1----:R-:W1:Y:S03]  /*0340*/  LDC.64 R10, c[0x0][0x240] ;  /* 0x00009000ff0a7b82 */ /* 0x002e660000000a00 */
[----:B------:R-:W4:Y:S01]  /*0350*/  LDG.E.EL R13, desc[UR4][R12.64] ;  /* 0x000000040c0d7981 */ /* 0x000f22000c2e1900 */
[----:B-1----:R-:W-:-:S04]  /*0360*/  IMAD.WIDE R10, R3, 0x4, R10 ;  /* 0x00000004030a7825 */ /* 0x002fc800078e020a */
[----:B---3--:R-:W-:Y:S01]  /*0370*/  FADD R0, R8, 9.9999997473787516356e-06 ;  /* 0x3727c5ac08007421 */ /* 0x008fe20000000000 */
[----:B------:R-:W-:-:S03]  /*0380*/  IMAD.MOV.U32 R8, RZ, RZ, 0x3e800000 ;  /* 0x3e800000ff087424 */ /* 0x000fc600078e00ff */
[----:B------:R-:W1:Y:S02]  /*0390*/  MUFU.SQRT R16, R0 ;  /* 0x0000000000107308 */ /* 0x000e640000002000 */
[C---:B-1----:R-:W-:Y:S02]  /*03a0*/  FSETP.GT.AND P2, PT, R16.reuse, 8.50705917302346158658e+37, PT ;  /* 0x7e8000001000780b */ /* 0x042fe40003f44000 */
[----:B------:R-:W-:Y:S02]  /*03b0*/  FSETP.GEU.AND P3, PT, R16, 1.175494350822287508e-38, PT ;  /* 0x008000001000780b */ /* 0x000fe40003f6e000 */
[----:B--2---:R-:W-:Y:S02]  /*03c0*/  FSEL R15, R8, 1, P2 ;  /* 0x3f800000080f7808 */ /* 0x004fe40001000000 */
[----:B------:R-:W1:Y:S07]  /*03d0*/  LDC.64 R8, c[0x0][0x248] ;  /* 0x00009200ff087b82 */ /* 0x000e6e0000000a00 */
[----:B------:R-:W-:-:S02]  /*03e0*/  @P2 FMUL R16, R16, 0.25 ;  /* 0x3e80000010102820 */ /* 0x000fc40000400000 */
[----:B------:R-:W-:Y:S02]  /*03f0*/  @!P3 FMUL R15, R15, 16777216 ;  /* 0x4b8000000f0fb820 */ /* 0x000fe40000400000 */
[----:B------:R-:W-:-:S06]  /*0400*/  @!P3 FMUL R16, R16, 16777216 ;  /* 0x4b8000001010b820 */ /* 0x000fcc0000400000 */
[----:B------:R-:W2:Y:S01]  /*0410*/  MUFU.RCP R16, R16 ;  /* 0x0000001000107308 */ /* 0x000ea20000001000 */
[----:B-----5:R-:W-:Y:S02]  /*0420*/  SEL R4, R4, RZ, !P1 ;  /* 0x000000ff04047207 */ /* 0x020fe40004800000 */
[----:B------:R-:W-:Y:S01]  /*0430*/  SEL R5, R5, RZ, !P1 ;  /* 0x000000ff05057207 */ /* 0x000fe20004800000 */
[----:B-1----:R-:W-:Y:S01]  /*0440*/  IMAD.WIDE R8, R3, 0x4, R8 ;  /* 0x0000000403087825 */ /* 0x002fe200078e0208 */
[----:B------:R-:W-:Y:S02]  /*0450*/  @P1 SEL R4, R6, RZ, P0 ;  /* 0x000000ff06041207 */ /* 0x000fe40000000000 */
[----:B------:R-:W-:-:S03]  /*0460*/  @P1 SEL R5, R7, RZ, P0 ;  /* 0x000000ff07051207 */ /* 0x000fc60000000000 */
[----:B------:R-:W-:Y:S01]  /*0470*/  FADD R0, -R2, R4 ;  /* 0x0000000402007221 */ /* 0x000fe20000000100 */
[----:B--2---:R-:W-:Y:S01]  /*0480*/  FMUL R15, R16, R15 ;  /* 0x0000000f100f7220 */ /* 0x004fe20000400000 */
[----:B------:R-:W-:Y:S01]  /*0490*/  FADD R2, -R2, R5 ;  /* 0x0000000502027221 */ /* 0x000fe20000000100 */
[----:B------:R-:W-:Y:S02]  /*04a0*/  STG.E.64 desc[UR4][R10.64], R4 ;  /* 0x000000040a007986 */ /* 0x000fe4000c101b04 */
[-C--:B------:R-:W-:Y:S01]  /*04b0*/  FMUL R0, R0, R15.reuse ;  /* 0x0000000f00007220 */ /* 0x080fe20000400000 */
[----:B------:R-:W-:-:S03]  /*04c0*/  FMUL R2, R2, R15 ;  /* 0x0000000f02027220 */ /* 0x000fc60000400000 */
[C-C-:B----4-:R-:W-:Y:S01]  /*04d0*/  FFMA R0, R14.reuse, R0, R13.reuse ;  /* 0x000000000e007223 */ /* 0x150fe2000000000d */
[----:B------:R-:W-:-:S04]  /*04e0*/  FFMA R2, R14, R2, R13 ;  /* 0x000000020e027223 */ /* 0x000fc8000000000d */
[----:B------:R-:W-:Y:S02]  /*04f0*/  FSETP.GEU.AND P0, PT, R0, RZ, PT ;  /* 0x000000ff0000720b */ /* 0x000fe40003f0e000 */
[----:B------:R-:W-:Y:S02]  /*0500*/  FSETP.GEU.AND P1, PT, R2, RZ, PT ;  /* 0x000000ff0200720b */ /* 0x000fe40003f2e000 */
[----:B------:R-:W-:Y:S02]  /*0510*/  FSEL R6, R0, RZ, P0 ;  /* 0x000000ff00067208 */ /* 0x000fe40000000000 */
[----:B------:R-:W-:-:S05]  /*0520*/  FSEL R7, R2, RZ, P1 ;  /* 0x000000ff02077208 */ /* 0x000fca0000800000 */
[----:B------:R-:W-:Y:S01]  /*0530*/  STG.E.64 desc[UR4][R8.64], R6 ;  /* 0x0000000608007986 */ /* 0x000fe2000c101b04 */
[----:B------:R-:W-:Y:S05]  /*0540*/  EXIT ;  /* 0x000000000000794d */ /* 0x000fea0003800000 */
.L_x_0:
[----:B------:R-:W-:-:S00]  /*0550*/  BRA `(.L_x_0) ;  /* 0xfffffffc00fc7947 */ /* 0x000fc0000383ffff */
[----:B------:R-:W-:-:S00]  /*0560*/  NOP ;  /* 0x0000000000007918 */ /* 0x000fc00000000000 */
        /* <DEDUP_REMOVED lines=9> */
.L_x_1:


//--------------------- .nv.global.init           --------------------------
	.section	.nv.global.init,"aw",@progbits
.nv.global.init:
	.type		_$_str,@object
	.size		_$_str,(_$_str_$_2 - _$_str)
_$_str:
        /*0000*/ 	.byte	0x5f, 0x5f, 0x43, 0x55, 0x44, 0x41, 0x5f, 0x46, 0x54, 0x5a, 0x00
	.type		_$_str_$_2,@object
	.size		_$_str_$_2,(.L_1 - _$_str_$_2)
_$_str_$_2:
        /*000b*/ 	.byte	0x5f, 0x5f, 0x43, 0x55, 0x44, 0x41, 0x5f, 0x50, 0x52, 0x45, 0x43, 0x5f, 0x53, 0x51, 0x52, 0x54
        /*001b*/ 	.byte	0x00
.L_1:


//--------------------- .nv.constant0.triton_poi_fused__native_batch_norm_legit_no_training_cat_relu_31 --------------------------
	.section	.nv.constant0.triton_poi_fused__native_batch_norm_legit_no_training_cat_relu_31,"a",@progbits
	.sectionflags	@""
	.align	4
.nv.constant0.triton_poi_fused__native_batch_norm_legit_no_training_cat_relu_31:
	.zero		596
